	.headerflags	@"EF_CUDA_TEXMODE_UNIFIED EF_CUDA_64BIT_ADDRESS EF_CUDA_ACCELERATORS EF_CUDA_SM90 EF_CUDA_VIRTUAL_SM(EF_CUDA_SM90)"
	.elftype	@"ET_EXEC"


//--------------------- .nv.info                  --------------------------
	.section	.nv.info,"",@"SHT_CUDA_INFO"
	.align	4


	//----- nvinfo : EIATTR_REGCOUNT
	.align		4
        /*0000*/ 	.byte	0x04, 0x2f
        /*0002*/ 	.short	(.L_1 - .L_0)
	.align		4
.L_0:
        /*0004*/ 	.word	index@(triton_poi_fused_clone_3)
        /*0008*/ 	.word	0x00000012


	//----- nvinfo : EIATTR_MIN_STACK_SIZE
	.align		4
.L_1:
        /*000c*/ 	.byte	0x04, 0x12
        /*000e*/ 	.short	(.L_3 - .L_2)
	.align		4
.L_2:
        /*0010*/ 	.word	index@(triton_poi_fused_clone_3)
        /*0014*/ 	.word	0x00000000


	//----- nvinfo : EIATTR_FRAME_SIZE
	.align		4
.L_3:
        /*0018*/ 	.byte	0x04, 0x11
        /*001a*/ 	.short	(.L_5 - .L_4)
	.align		4
.L_4:
        /*001c*/ 	.word	index@(triton_poi_fused_clone_3)
        /*0020*/ 	.word	0x00000000


	//----- nvinfo : EIATTR_MIN_STACK_SIZE
	.align		4
.L_5:
        /*0024*/ 	.byte	0x04, 0x12
        /*0026*/ 	.short	(.L_7 - .L_6)
	.align		4
.L_6:
        /*0028*/ 	.word	index@(triton_poi_fused_clone_3)
        /*002c*/ 	.word	0x00000000
.L_7:


//--------------------- .nv.info.triton_poi_fused_clone_3 --------------------------
	.section	.nv.info.triton_poi_fused_clone_3,"",@"SHT_CUDA_INFO"
	.sectionflags	@""
	.align	4


	//----- nvinfo : EIATTR_CUDA_API_VERSION
	.align		4
        /*0000*/ 	.byte	0x04, 0x37
        /*0002*/ 	.short	(.L_9 - .L_8)
.L_8:
        /*0004*/ 	.word	0x0000007c


	//----- nvinfo : EIATTR_KPARAM_INFO
	.align		4
.L_9:
        /*0008*/ 	.byte	0x04, 0x17
        /*000a*/ 	.short	(.L_11 - .L_10)
.L_10:
        /*000c*/ 	.word	0x00000000
        /*0010*/ 	.short	0x0005
        /*0012*/ 	.short	0x0020
        /*0014*/ 	.byte	0x00, 0xf4, 0x21, 0x00


	//----- nvinfo : EIATTR_KPARAM_INFO
	.align		4
.L_11:
        /*0018*/ 	.byte	0x04, 0x17
        /*001a*/ 	.short	(.L_13 - .L_12)
.L_12:
        /*001c*/ 	.word	0x00000000
        /*0020*/ 	.short	0x0004
        /*0022*/ 	.short	0x0018
        /*0024*/ 	.byte	0x00, 0xf0, 0x11, 0x00


	//----- nvinfo : EIATTR_KPARAM_INFO
	.align		4
.L_13:
        /*0028*/ 	.byte	0x04, 0x17
        /*002a*/ 	.short	(.L_15 - .L_14)
.L_14:
        /*002c*/ 	.word	0x00000000
        /*0030*/ 	.short	0x0003
        /*0032*/ 	.short	0x0014
        /*0034*/ 	.byte	0x00, 0xf0, 0x11, 0x00


	//----- nvinfo : EIATTR_KPARAM_INFO
	.align		4
.L_15:
        /*0038*/ 	.byte	0x04, 0x17
        /*003a*/ 	.short	(.L_17 - .L_16)
.L_16:
        /*003c*/ 	.word	0x00000000
        /*0040*/ 	.short	0x0002
        /*0042*/ 	.short	0x0010
        /*0044*/ 	.byte	0x00, 0xf0, 0x11, 0x00


	//----- nvinfo : EIATTR_KPARAM_INFO
	.align		4
.L_17:
        /*0048*/ 	.byte	0x04, 0x17
        /*004a*/ 	.short	(.L_19 - .L_18)
.L_18:
        /*004c*/ 	.word	0x00000000
        /*0050*/ 	.short	0x0001
        /*0052*/ 	.short	0x0008
        /*0054*/ 	.byte	0x00, 0xf4, 0x21, 0x00


	//----- nvinfo : EIATTR_KPARAM_INFO
	.align		4
.L_19:
        /*0058*/ 	.byte	0x04, 0x17
        /*005a*/ 	.short	(.L_21 - .L_20)
.L_20:
        /*005c*/ 	.word	0x00000000
        /*0060*/ 	.short	0x0000
        /*0062*/ 	.short	0x0000
        /*0064*/ 	.byte	0x00, 0xf4, 0x21, 0x00


	//----- nvinfo : EIATTR_SPARSE_MMA_MASK
	.align		4
.L_21:
        /*0068*/ 	.byte	0x03, 0x50
        /*006a*/ 	.short	0x0000


	//----- nvinfo : EIATTR_MAXREG_COUNT
	.align		4
        /*006c*/ 	.byte	0x03, 0x1b
        /*006e*/ 	.short	0x00ff


	//----- nvinfo : EIATTR_EXIT_INSTR_OFFSETS
	.align		4
        /*0070*/ 	.byte	0x04, 0x1c
        /*0072*/ 	.short	(.L_23 - .L_22)


	//   ....[0]....
.L_22:
        /*0074*/ 	.word	0x00000450


	//----- nvinfo : EIATTR_REQNTID
	.align		4
.L_23:
        /*0078*/ 	.byte	0x04, 0x10
        /*007a*/ 	.short	(.L_25 - .L_24)
.L_24:
        /*007c*/ 	.word	0x00000100
        /*0080*/ 	.word	0x00000001
        /*0084*/ 	.word	0x00000001


	//----- nvinfo : EIATTR_CBANK_PARAM_SIZE
	.align		4
.L_25:
        /*0088*/ 	.byte	0x03, 0x19
        /*008a*/ 	.short	0x0028


	//----- nvinfo : EIATTR_PARAM_CBANK
	.align		4
        /*008c*/ 	.byte	0x04, 0x0a
        /*008e*/ 	.short	(.L_27 - .L_26)
	.align		4
.L_26:
        /*0090*/ 	.word	index@(.nv.constant0.triton_poi_fused_clone_3)
        /*0094*/ 	.short	0x0210
        /*0096*/ 	.short	0x0028


	//----- nvinfo : EIATTR_SW_WAR
	.align		4
.L_27:
        /*0098*/ 	.byte	0x04, 0x36
        /*009a*/ 	.short	(.L_29 - .L_28)
.L_28:
        /*009c*/ 	.word	0x00000008
.L_29:


//--------------------- .nv.callgraph             --------------------------
	.section	.nv.callgraph,"",@"SHT_CUDA_CALLGRAPH"
	.align	4
	.sectionentsize	8
	.align		4
        /*0000*/ 	.word	0x00000000
	.align		4
        /*0004*/ 	.word	0xffffffff
	.align		4
        /*0008*/ 	.word	0x00000000
	.align		4
        /*000c*/ 	.word	0xfffffffe
	.align		4
        /*0010*/ 	.word	0x00000000
	.align		4
        /*0014*/ 	.word	0xfffffffd
	.align		4
        /*0018*/ 	.word	0x00000000
	.align		4
        /*001c*/ 	.word	0xfffffffc


//--------------------- .text.triton_poi_fused_clone_3 --------------------------
	.section	.text.triton_poi_fused_clone_3,"ax",@progbits
	.align	128
        .global         triton_poi_fused_clone_3
        .type           triton_poi_fused_clone_3,@function
        .size           triton_poi_fused_clone_3,(.L_x_1 - triton_poi_fused_clone_3)
        .other          triton_poi_fused_clone_3,@"STO_CUDA_ENTRY STV_DEFAULT"
triton_poi_fused_clone_3:
.text.triton_poi_fused_clone_3:
[----:B------:R-:W-:Y:S08]  /*0000*/  LDC R1, c[0x0][0x28] ;  /* 0x00000a00ff017b82 */ /* 0x000ff00000000800 */
[----:B------:R-:W1:Y:S01]  /*0010*/  LDC R11, c[0x0][0x220] ;  /* 0x00008800ff0b7b82 */ /* 0x000e620000000800 */
[----:B------:R-:W2:Y:S01]  /*0020*/  S2R R3, SR_TID.X ;  /* 0x0000000000037919 */ /* 0x000ea20000002100 */
[----:B------:R-:W-:Y:S01]  /*0030*/  ULDC.64 UR4, c[0x0][0x208] ;  /* 0x0000820000047ab9 */ /* 0x000fe20000000a00 */
[----:B------:R-:W3:Y:S05]  /*0040*/  S2R R4, SR_CTAID.X ;  /* 0x0000000000047919 */ /* 0x000eea0000002500 */
[----:B------:R-:W4:Y:S01]  /*0050*/  LDC R0, c[0x0][0x224] ;  /* 0x00008900ff007b82 */ /* 0x000f220000000800 */
[----:B-1----:R-:W-:-:S02]  /*0060*/  IABS R2, R11 ;  /* 0x0000000b00027213 */ /* 0x002fc40000000000 */
[----:B------:R-:W-:Y:S02]  /*0070*/  ISETP.NE.AND P1, PT, R11, RZ, PT ;  /* 0x000000ff0b00720c */ /* 0x000fe40003f25270 */
[----:B------:R-:W1:Y:S01]  /*0080*/  I2F.RP R9, R2 ;  /* 0x0000000200097306 */ /* 0x000e620000209400 */
[----:B----4-:R-:W-:Y:S01]  /*0090*/  IABS R8, R0 ;  /* 0x0000000000087213 */ /* 0x010fe20000000000 */
[----:B--2---:R-:W-:-:S06]  /*00a0*/  IMAD.SHL.U32 R3, R3, 0x4, RZ ;  /* 0x0000000403037824 */ /* 0x004fcc00078e00ff */
[----:B------:R-:W2:Y:S01]  /*00b0*/  I2F.RP R10, R8 ;  /* 0x00000008000a7306 */ /* 0x000ea20000209400 */
[----:B---3--:R-:W-:Y:S02]  /*00c0*/  SHF.R.S32.HI R12, RZ, 0x15, R4 ;  /* 0x00000015ff0c7819 */ /* 0x008fe40000011404 */
[----:B------:R-:W-:-:S04]  /*00d0*/  LOP3.LUT R3, R3, 0x3fc, RZ, 0xc0, !PT ;  /* 0x000003fc03037812 */ /* 0x000fc800078ec0ff */
[----:B------:R-:W-:Y:S01]  /*00e0*/  LEA R3, R4, R3, 0xa ;  /* 0x0000000304037211 */ /* 0x000fe200078e50ff */
[----:B-1----:R-:W1:Y:S01]  /*00f0*/  MUFU.RCP R9, R9 ;  /* 0x0000000900097308 */ /* 0x002e620000001000 */
[----:B------:R-:W-:Y:S02]  /*0100*/  SGXT R4, R12, 0x1 ;  /* 0x000000010c04781a */ /* 0x000fe40000000200 */
[----:B------:R-:W-:-:S05]  /*0110*/  IABS R12, R3 ;  /* 0x00000003000c7213 */ /* 0x000fca0000000000 */
[----:B--2---:R-:W2:Y:S01]  /*0120*/  MUFU.RCP R10, R10 ;  /* 0x0000000a000a7308 */ /* 0x004ea20000001000 */
[----:B-1----:R-:W-:Y:S01]  /*0130*/  VIADD R5, R9, 0xffffffe ;  /* 0x0ffffffe09057836 */ /* 0x002fe20000000000 */
[----:B------:R-:W-:Y:S01]  /*0140*/  LEA.HI R9, R4, R3, RZ, 0x7 ;  /* 0x0000000304097211 */ /* 0x000fe200078f38ff */
[----:B------:R-:W-:-:S05]  /*0150*/  HFMA2.MMA R4, -RZ, RZ, 0, 0 ;  /* 0x00000000ff047435 */ /* 0x000fca00000001ff */
[----:B------:R-:W1:Y:S01]  /*0160*/  F2I.FTZ.U32.TRUNC.NTZ R5, R5 ;  /* 0x0000000500057305 */ /* 0x000e62000021f000 */
[----:B--2---:R-:W-:Y:S01]  /*0170*/  VIADD R6, R10, 0xffffffe ;  /* 0x0ffffffe0a067836 */ /* 0x004fe20000000000 */
[----:B------:R-:W-:-:S04]  /*0180*/  SHF.R.S32.HI R10, RZ, 0x7, R9 ;  /* 0x00000007ff0a7819 */ /* 0x000fc80000011409 */
[----:B------:R-:W-:Y:S02]  /*0190*/  ISETP.GE.AND P2, PT, R10, RZ, PT ;  /* 0x000000ff0a00720c */ /* 0x000fe40003f46270 */
[----:B------:R2:W3:Y:S01]  /*01a0*/  F2I.FTZ.U32.TRUNC.NTZ R7, R6 ;  /* 0x0000000600077305 */ /* 0x0004e2000021f000 */
[----:B-1----:R-:W-:Y:S01]  /*01b0*/  IMAD.MOV R13, RZ, RZ, -R5 ;  /* 0x000000ffff0d7224 */ /* 0x002fe200078e0a05 */
[----:B--2---:R-:W-:-:S03]  /*01c0*/  IABS R6, R10 ;  /* 0x0000000a00067213 */ /* 0x004fc60000000000 */
[----:B------:R-:W-:-:S04]  /*01d0*/  IMAD R13, R13, R2, RZ ;  /* 0x000000020d0d7224 */ /* 0x000fc800078e02ff */
[----:B------:R-:W-:-:S04]  /*01e0*/  IMAD.HI.U32 R4, R5, R13, R4 ;  /* 0x0000000d05047227 */ /* 0x000fc800078e0004 */
[----:B---3--:R-:W-:Y:S02]  /*01f0*/  IMAD.MOV R15, RZ, RZ, -R7 ;  /* 0x000000ffff0f7224 */ /* 0x008fe400078e0a07 */
[----:B------:R-:W-:Y:S02]  /*0200*/  IMAD.MOV.U32 R5, RZ, RZ, R6 ;  /* 0x000000ffff057224 */ /* 0x000fe400078e0006 */
[----:B------:R-:W-:Y:S02]  /*0210*/  IMAD R13, R15, R8, RZ ;  /* 0x000000080f0d7224 */ /* 0x000fe400078e02ff */
[----:B------:R-:W-:Y:S02]  /*0220*/  IMAD.MOV.U32 R6, RZ, RZ, RZ ;  /* 0x000000ffff067224 */ /* 0x000fe400078e00ff */
[----:B------:R-:W-:-:S04]  /*0230*/  IMAD.HI.U32 R4, R4, R5, RZ ;  /* 0x0000000504047227 */ /* 0x000fc800078e00ff */
[----:B------:R-:W-:Y:S01]  /*0240*/  IMAD.HI.U32 R6, R7, R13, R6 ;  /* 0x0000000d07067227 */ /* 0x000fe200078e0006 */
[----:B------:R-:W-:-:S03]  /*0250*/  MOV R13, R12 ;  /* 0x0000000c000d7202 */ /* 0x000fc60000000f00 */
[----:B------:R-:W-:Y:S02]  /*0260*/  IMAD.MOV R4, RZ, RZ, -R4 ;  /* 0x000000ffff047224 */ /* 0x000fe400078e0a04 */
[----:B------:R-:W-:-:S04]  /*0270*/  IMAD.HI.U32 R6, R6, R13, RZ ;  /* 0x0000000d06067227 */ /* 0x000fc800078e00ff */
[----:B------:R-:W-:Y:S01]  /*0280*/  IMAD R7, R2, R4, R5 ;  /* 0x0000000402077224 */ /* 0x000fe200078e0205 */
[----:B------:R-:W-:Y:S01]  /*0290*/  LOP3.LUT R4, R3, R0, RZ, 0x3c, !PT ;  /* 0x0000000003047212 */ /* 0x000fe200078e3cff */
[----:B------:R-:W-:-:S03]  /*02a0*/  IMAD.MOV R5, RZ, RZ, -R6 ;  /* 0x000000ffff057224 */ /* 0x000fc600078e0a06 */
[----:B------:R-:W-:Y:S01]  /*02b0*/  ISETP.GT.U32.AND P0, PT, R2, R7, PT ;  /* 0x000000070200720c */ /* 0x000fe20003f04070 */
[----:B------:R-:W-:-:S05]  /*02c0*/  IMAD R5, R8, R5, R13 ;  /* 0x0000000508057224 */ /* 0x000fca00078e020d */
[----:B------:R-:W-:-:S07]  /*02d0*/  ISETP.GT.U32.AND P4, PT, R8, R5, PT ;  /* 0x000000050800720c */ /* 0x000fce0003f84070 */
[----:B------:R-:W-:-:S04]  /*02e0*/  @!P0 IADD3 R7, R7, -R2, RZ ;  /* 0x8000000207078210 */ /* 0x000fc80007ffe0ff */
[----:B------:R-:W-:Y:S02]  /*02f0*/  ISETP.GT.U32.AND P0, PT, R2, R7, PT ;  /* 0x000000070200720c */ /* 0x000fe40003f04070 */
[----:B------:R-:W-:Y:S01]  /*0300*/  @!P4 IMAD.IADD R5, R5, 0x1, -R8 ;  /* 0x000000010505c824 */ /* 0x000fe200078e0a08 */
[----:B------:R-:W-:Y:S02]  /*0310*/  @!P4 IADD3 R6, R6, 0x1, RZ ;  /* 0x000000010606c810 */ /* 0x000fe40007ffe0ff */
[----:B------:R-:W-:Y:S02]  /*0320*/  ISETP.NE.AND P4, PT, R0, RZ, PT ;  /* 0x000000ff0000720c */ /* 0x000fe40003f85270 */
[----:B------:R-:W-:-:S06]  /*0330*/  ISETP.GE.U32.AND P3, PT, R5, R8, PT ;  /* 0x000000080500720c */ /* 0x000fcc0003f66070 */
[----:B------:R-:W-:Y:S01]  /*0340*/  @!P0 IMAD.IADD R7, R7, 0x1, -R2 ;  /* 0x0000000107078824 */ /* 0x000fe200078e0a02 */
[----:B------:R-:W-:Y:S02]  /*0350*/  ISETP.GE.AND P0, PT, R4, RZ, PT ;  /* 0x000000ff0400720c */ /* 0x000fe40003f06270 */
[----:B------:R-:W1:Y:S01]  /*0360*/  LDC.64 R4, c[0x0][0x210] ;  /* 0x00008400ff047b82 */ /* 0x000e620000000a00 */
[----:B------:R-:W-:Y:S01]  /*0370*/  LOP3.LUT R2, R9, 0xffffff80, RZ, 0xc0, !PT ;  /* 0xffffff8009027812 */ /* 0x000fe200078ec0ff */
[----:B------:R-:W-:Y:S01]  /*0380*/  @!P2 IMAD.MOV R7, RZ, RZ, -R7 ;  /* 0x000000ffff07a224 */ /* 0x000fe200078e0a07 */
[----:B------:R-:W-:Y:S01]  /*0390*/  @!P1 LOP3.LUT R7, RZ, R11, RZ, 0x33, !PT ;  /* 0x0000000bff079212 */ /* 0x000fe200078e33ff */
[----:B------:R-:W-:Y:S02]  /*03a0*/  @P3 VIADD R6, R6, 0x1 ;  /* 0x0000000106063836 */ /* 0x000fe40000000000 */
[----:B------:R-:W-:-:S04]  /*03b0*/  IMAD.IADD R2, R3, 0x1, -R2 ;  /* 0x0000000103027824 */ /* 0x000fc800078e0a02 */
[----:B------:R-:W-:Y:S01]  /*03c0*/  IMAD R7, R7, 0x400, R2 ;  /* 0x0000040007077824 */ /* 0x000fe200078e0202 */
[----:B------:R-:W-:Y:S02]  /*03d0*/  @!P0 IADD3 R6, -R6, RZ, RZ ;  /* 0x000000ff06068210 */ /* 0x000fe40007ffe1ff */
[----:B------:R-:W-:-:S04]  /*03e0*/  @!P4 LOP3.LUT R6, RZ, R0, RZ, 0x33, !PT ;  /* 0x00000000ff06c212 */ /* 0x000fc800078e33ff */
[----:B------:R-:W-:-:S05]  /*03f0*/  LEA R7, R6, R7, 0x7 ;  /* 0x0000000706077211 */ /* 0x000fca00078e38ff */
[----:B-1----:R-:W-:Y:S02]  /*0400*/  IMAD.WIDE R4, R7, 0x2, R4 ;  /* 0x0000000207047825 */ /* 0x002fe400078e0204 */
[----:B------:R-:W1:Y:S04]  /*0410*/  LDC.64 R6, c[0x0][0x218] ;  /* 0x00008600ff067b82 */ /* 0x000e680000000a00 */
[----:B------:R-:W2:Y:S01]  /*0420*/  LDG.E.EL.64 R4, desc[UR4][R4.64] ;  /* 0x0000000404047981 */ /* 0x000ea2000c2e1b00 */
[----:B-1----:R-:W-:-:S05]  /*0430*/  IMAD.WIDE R2, R3, 0x2, R6 ;  /* 0x0000000203027825 */ /* 0x002fca00078e0206 */
[----:B--2---:R-:W-:Y:S01]  /*0440*/  STG.E.64 desc[UR4][R2.64], R4 ;  /* 0x0000000402007986 */ /* 0x004fe2000c101b04 */
[----:B------:R-:W-:Y:S05]  /*0450*/  EXIT ;  /* 0x000000000000794d */ /* 0x000fea0003800000 */
.L_x_0:
[----:B------:R-:W-:-:S00]  /*0460*/  BRA `(.L_x_0) ;  /* 0xfffffffc00fc7947 */ /* 0x000fc0000383ffff */
[----:B------:R-:W-:-:S00]  /*0470*/  NOP ;  /* 0x0000000000007918 */ /* 0x000fc00000000000 */
        /* <DEDUP_REMOVED lines=8> */
.L_x_1:


//--------------------- .nv.constant0.triton_poi_fused_clone_3 --------------------------
	.section	.nv.constant0.triton_poi_fused_clone_3,"a",@progbits
	.sectionflags	@""
	.align	4
.nv.constant0.triton_poi_fused_clone_3:
	.zero		568
